//
// Generated by NVIDIA NVVM Compiler
//
// Compiler Build ID: CL-36424714
// Cuda compilation tools, release 13.0, V13.0.88
// Based on NVVM 20.0.0
//

.version 9.0
.target sm_100
.address_size 64

	// .globl	_Z14inter_blk_syncPVi
.extern .func  (.param .b32 func_retval0) vprintf
(
	.param .b64 vprintf_param_0,
	.param .b64 vprintf_param_1
)
;
.global .align 1 .b8 $str[10] = {65, 108, 108, 32, 100, 111, 110, 101, 10};
.global .align 1 .b8 $str$1[35] = {98, 108, 111, 99, 107, 32, 37, 100, 44, 32, 116, 104, 114, 101, 97, 100, 32, 37, 100, 32, 99, 104, 101, 99, 107, 101, 100, 32, 105, 110, 33, 33, 10, 10};

.visible .entry _Z14inter_blk_syncPVi(
	.param .u64 .ptr .align 1 _Z14inter_blk_syncPVi_param_0
)
{
	.local .align 8 .b8 	__local_depot0[8];
	.reg .b64 	%SP;
	.reg .b64 	%SPL;
	.reg .pred 	%p<7>;
	.reg .b32 	%r<12>;
	.reg .b64 	%rd<13>;

	mov.u64 	%SPL, __local_depot0;
	cvta.local.u64 	%SP, %SPL;
	ld.param.u64 	%rd4, [_Z14inter_blk_syncPVi_param_0];
	cvta.to.global.u64 	%rd1, %rd4;
	mov.u32 	%r1, %ctaid.x;
	mov.u32 	%r2, %tid.x;
	setp.ne.s32 	%p1, %r1, 0;
	@%p1 bra 	$L__BB0_7;
	setp.ne.s32 	%p4, %r2, 0;
	@%p4 bra 	$L__BB0_3;
	mov.b32 	%r8, 1;
	st.volatile.global.u32 	[%rd1], %r8;
$L__BB0_3:
	mul.wide.u32 	%rd10, %r2, 4;
	add.s64 	%rd2, %rd1, %rd10;
$L__BB0_4:
	ld.volatile.global.u32 	%r9, [%rd2];
	setp.ne.s32 	%p5, %r9, 1;
	@%p5 bra 	$L__BB0_4;
	setp.ne.s32 	%p6, %r2, 0;
	bar.sync 	0;
	@%p6 bra 	$L__BB0_11;
	mov.u64 	%rd11, $str;
	cvta.global.u64 	%rd12, %rd11;
	{ // callseq 1, 0
	.param .b64 param0;
	st.param.b64 	[param0], %rd12;
	.param .b64 param1;
	st.param.b64 	[param1], 0;
	.param .b32 retval0;
	call.uni (retval0), 
	vprintf, 
	(
	param0, 
	param1
	);
	ld.param.b32 	%r10, [retval0];
	} // callseq 1
	bra.uni 	$L__BB0_11;
$L__BB0_7:
	setp.ne.s32 	%p2, %r2, 0;
	@%p2 bra 	$L__BB0_10;
	add.u64 	%rd5, %SP, 0;
	add.u64 	%rd6, %SPL, 0;
	mov.b32 	%r3, 0;
	st.local.v2.u32 	[%rd6], {%r1, %r3};
	mov.u64 	%rd7, $str$1;
	cvta.global.u64 	%rd8, %rd7;
	{ // callseq 0, 0
	.param .b64 param0;
	st.param.b64 	[param0], %rd8;
	.param .b64 param1;
	st.param.b64 	[param1], %rd5;
	.param .b32 retval0;
	call.uni (retval0), 
	vprintf, 
	(
	param0, 
	param1
	);
	ld.param.b32 	%r4, [retval0];
	} // callseq 0
	mul.wide.u32 	%rd9, %r1, 4;
	add.s64 	%rd3, %rd1, %rd9;
	mov.b32 	%r6, 1;
	st.volatile.global.u32 	[%rd3], %r6;
$L__BB0_9:
	ld.volatile.global.u32 	%r7, [%rd3];
	setp.ne.s32 	%p3, %r7, 0;
	@%p3 bra 	$L__BB0_9;
$L__BB0_10:
	bar.sync 	0;
$L__BB0_11:
	ret;

}


// ===== COMPILED SASS (sm_100) =====

	.target	sm_100

	.elftype	@"ET_EXEC"


//--------------------- .note.nv.tkinfo           --------------------------
	.section	.note.nv.tkinfo,"",@"SHT_NOTE"
	.sectionflags	@"SHF_NOTE_NV_TKINFO"
	.tkinfo
        /*0018*/ 	.word	0x00000002
        /*0030*/ 	.string	""
        /*0030*/ 	.string	"ptxas"
        /*0030*/ 	.string	"Cuda compilation tools, release 13.0, V13.0.88"
        /*0030*/ 	.string	"Build cuda_13.0.r13.0/compiler.36424714_0"
        /*0030*/ 	.string	"-arch sm_100 -m 64 "



//--------------------- .note.nv.cuinfo           --------------------------
	.section	.note.nv.cuinfo,"",@"SHT_NOTE"
	.sectionflags	@"SHF_NOTE_NV_CUINFO"
        /*0018*/ 	.short	0x0002
        /*001a*/ 	.short	0x0064
        /*001c*/ 	.short	0x0082
	.zero		2


//--------------------- .nv.info                  --------------------------
	.section	.nv.info,"",@"SHT_CUDA_INFO"
	.align	4


	//----- nvinfo : EIATTR_REGCOUNT
	.align		4
        /*0000*/ 	.byte	0x04, 0x2f
        /*0002*/ 	.short	(.L_3 - .L_2)
	.align		4
.L_2:
        /*0004*/ 	.word	index@(_Z14inter_blk_syncPVi)
        /*0008*/ 	.word	0x00000018


	//----- nvinfo : EIATTR_FRAME_SIZE
	.align		4
.L_3:
        /*000c*/ 	.byte	0x04, 0x11
        /*000e*/ 	.short	(.L_5 - .L_4)
	.align		4
.L_4:
        /*0010*/ 	.word	index@(_Z14inter_blk_syncPVi)
        /*0014*/ 	.word	0x00000008


	//----- nvinfo : EIATTR_MIN_STACK_SIZE
	.align		4
.L_5:
        /*0018*/ 	.byte	0x04, 0x12
        /*001a*/ 	.short	(.L_7 - .L_6)
	.align		4
.L_6:
        /*001c*/ 	.word	index@(_Z14inter_blk_syncPVi)
        /*0020*/ 	.word	0x00000008
.L_7:


//--------------------- .nv.compat                --------------------------
	.section	.nv.compat,"",@"SHT_CUDA_COMPAT_INFO"
	.align	4
        /*0000*/ 	.byte	0x02, 0x09, 0x00, 0x00, 0x02, 0x02, 0x01, 0x00, 0x02, 0x05, 0x05, 0x00, 0x03, 0x07, 0x01, 0x01
        /*0010*/ 	.byte	0x02, 0x03, 0x00, 0x00, 0x02, 0x06, 0x01, 0x00, 0x04, 0x0b, 0x08, 0x00, 0x09, 0x00, 0x00, 0x00
        /*0020*/ 	.byte	0x00, 0x00, 0x00, 0x00


//--------------------- .nv.info._Z14inter_blk_syncPVi --------------------------
	.section	.nv.info._Z14inter_blk_syncPVi,"",@"SHT_CUDA_INFO"
	.sectionflags	@""
	.align	4


	//----- nvinfo : EIATTR_CUDA_API_VERSION
	.align		4
        /*0000*/ 	.byte	0x04, 0x37
        /*0002*/ 	.short	(.L_9 - .L_8)
.L_8:
        /*0004*/ 	.word	0x00000082


	//----- nvinfo : EIATTR_KPARAM_INFO
	.align		4
.L_9:
        /*0008*/ 	.byte	0x04, 0x17
        /*000a*/ 	.short	(.L_11 - .L_10)
.L_10:
        /*000c*/ 	.word	0x00000000
        /*0010*/ 	.short	0x0000
        /*0012*/ 	.short	0x0000
        /*0014*/ 	.byte	0x00, 0xf5, 0x21, 0x00


	//----- nvinfo : EIATTR_SPARSE_MMA_MASK
	.align		4
.L_11:
        /*0018*/ 	.byte	0x03, 0x50
        /*001a*/ 	.short	0x0000


	//----- nvinfo : EIATTR_MAXREG_COUNT
	.align		4
        /*001c*/ 	.byte	0x03, 0x1b
        /*001e*/ 	.short	0x00ff


	//----- nvinfo : EIATTR_NUM_BARRIERS
	.align		4
        /*0020*/ 	.byte	0x02, 0x4c
        /*0022*/ 	.byte	0x01
	.zero		1


	//----- nvinfo : EIATTR_EXTERNS
	.align		4
        /*0024*/ 	.byte	0x04, 0x0f
        /*0026*/ 	.short	(.L_13 - .L_12)


	//   ....[0]....
	.align		4
.L_12:
        /*0028*/ 	.word	index@(vprintf)


	//----- nvinfo : EIATTR_MERCURY_ISA_VERSION
	.align		4
.L_13:
        /*002c*/ 	.byte	0x03, 0x5f
        /*002e*/ 	.short	0x0101


	//----- nvinfo : EIATTR_VRC_CTA_INIT_COUNT
	.align		4
        /*0030*/ 	.byte	0x02, 0x4a
	.zero		1
	.zero		1


	//----- nvinfo : EIATTR_SYSCALL_OFFSETS
	.align		4
        /*0034*/ 	.byte	0x04, 0x46
        /*0036*/ 	.short	(.L_15 - .L_14)


	//   ....[0]....
.L_14:
        /*0038*/ 	.word	0x000001f0


	//   ....[1]....
        /*003c*/ 	.word	0x000002b0


	//----- nvinfo : EIATTR_EXIT_INSTR_OFFSETS
	.align		4
.L_15:
        /*0040*/ 	.byte	0x04, 0x1c
        /*0042*/ 	.short	(.L_17 - .L_16)


	//   ....[0]....
.L_16:
        /*0044*/ 	.word	0x00000170


	//   ....[1]....
        /*0048*/ 	.word	0x00000200


	//   ....[2]....
        /*004c*/ 	.word	0x00000360


	//----- nvinfo : EIATTR_CRS_STACK_SIZE
	.align		4
.L_17:
        /*0050*/ 	.byte	0x04, 0x1e
        /*0052*/ 	.short	(.L_19 - .L_18)
.L_18:
        /*0054*/ 	.word	0x00000000


	//----- nvinfo : EIATTR_CBANK_PARAM_SIZE
	.align		4
.L_19:
        /*0058*/ 	.byte	0x03, 0x19
        /*005a*/ 	.short	0x0008


	//----- nvinfo : EIATTR_PARAM_CBANK
	.align		4
        /*005c*/ 	.byte	0x04, 0x0a
        /*005e*/ 	.short	(.L_21 - .L_20)
	.align		4
.L_20:
        /*0060*/ 	.word	index@(.nv.constant0._Z14inter_blk_syncPVi)
        /*0064*/ 	.short	0x0380
        /*0066*/ 	.short	0x0008


	//----- nvinfo : EIATTR_SW_WAR
	.align		4
.L_21:
        /*0068*/ 	.byte	0x04, 0x36
        /*006a*/ 	.short	(.L_23 - .L_22)
.L_22:
        /*006c*/ 	.word	0x00000008
.L_23:


//--------------------- .nv.callgraph             --------------------------
	.section	.nv.callgraph,"",@"SHT_CUDA_CALLGRAPH"
	.align	4
	.sectionentsize	8
	.align		4
        /*0000*/ 	.word	0x00000000
	.align		4
        /*0004*/ 	.word	0xffffffff
	.align		4
        /*0008*/ 	.word	index@(_Z14inter_blk_syncPVi)
	.align		4
        /*000c*/ 	.word	index@(vprintf)
	.align		4
        /*0010*/ 	.word	0x00000000
	.align		4
        /*0014*/ 	.word	0xfffffffe
	.align		4
        /*0018*/ 	.word	0x00000000
	.align		4
        /*001c*/ 	.word	0xfffffffd
	.align		4
        /*0020*/ 	.word	0x00000000
	.align		4
        /*0024*/ 	.word	0xfffffffc


//--------------------- .nv.constant4             --------------------------
	.section	.nv.constant4,"a",@progbits
	.align	8
	.align		8
.nv.constant4:
        /*0000*/ 	.dword	vprintf
	.align		8
        /*0008*/ 	.dword	$str
	.align		8
        /*0010*/ 	.dword	$str$1


//--------------------- .text._Z14inter_blk_syncPVi --------------------------
	.section	.text._Z14inter_blk_syncPVi,"ax",@progbits
	.align	128
        .global         _Z14inter_blk_syncPVi
        .type           _Z14inter_blk_syncPVi,@function
        .size           _Z14inter_blk_syncPVi,(.L_x_7 - _Z14inter_blk_syncPVi)
        .other          _Z14inter_blk_syncPVi,@"STO_CUDA_ENTRY STV_DEFAULT"
_Z14inter_blk_syncPVi:
.text._Z14inter_blk_syncPVi:
[----:B------:R-:W0:Y:S01]  /*0000*/  LDC R1, c[0x0][0x37c] ;  /* 0x0000df00ff017b82 */ /* 0x000e220000000800 */
[----:B------:R-:W1:Y:S01]  /*0010*/  S2R R2, SR_CTAID.X ;  /* 0x0000000000027919 */ /* 0x000e620000002500 */
[----:B------:R-:W2:Y:S01]  /*0020*/  LDCU UR4, c[0x0][0x2f8] ;  /* 0x00005f00ff0477ac */ /* 0x000ea20008000800 */
[----:B0-----:R-:W-:Y:S01]  /*0030*/  VIADD R1, R1, 0xfffffff8 ;  /* 0xfffffff801017836 */ /* 0x001fe20000000000 */
[----:B------:R-:W0:Y:S01]  /*0040*/  S2R R9, SR_TID.X ;  /* 0x0000000000097919 */ /* 0x000e220000002100 */
[----:B------:R-:W3:Y:S01]  /*0050*/  LDCU UR5, c[0x0][0x2fc] ;  /* 0x00005f80ff0577ac */ /* 0x000ee20008000800 */
[----:B------:R-:W4:Y:S02]  /*0060*/  LDCU.64 UR36, c[0x0][0x358] ;  /* 0x00006b00ff2477ac */ /* 0x000f240008000a00 */
[----:B--2---:R-:W-:-:S05]  /*0070*/  IADD3 R6, P1, PT, R1, UR4, RZ ;  /* 0x0000000401067c10 */ /* 0x004fca000ff3e0ff */
[----:B---3--:R-:W-:Y:S01]  /*0080*/  IMAD.X R7, RZ, RZ, UR5, P1 ;  /* 0x00000005ff077e24 */ /* 0x008fe200088e06ff */
[----:B-1----:R-:W-:-:S13]  /*0090*/  ISETP.NE.AND P0, PT, R2, RZ, PT ;  /* 0x000000ff0200720c */ /* 0x002fda0003f05270 */
[----:B0---4-:R-:W-:Y:S05]  /*00a0*/  @P0 BRA `(.L_x_0) ;  /* 0x0000000000580947 */ /* 0x011fea0003800000 */
[----:B------:R-:W-:Y:S01]  /*00b0*/  ISETP.NE.AND P0, PT, R9, RZ, PT ;  /* 0x000000ff0900720c */ /* 0x000fe20003f05270 */
[----:B------:R-:W0:-:S12]  /*00c0*/  LDC.64 R4, c[0x0][0x380] ;  /* 0x0000e000ff047b82 */ /* 0x000e180000000a00 */
[----:B------:R-:W1:Y:S01]  /*00d0*/  @!P0 LDC.64 R2, c[0x0][0x380] ;  /* 0x0000e000ff028b82 */ /* 0x000e620000000a00 */
[----:B------:R-:W-:Y:S02]  /*00e0*/  @!P0 IMAD.MOV.U32 R7, RZ, RZ, 0x1 ;  /* 0x00000001ff078424 */ /* 0x000fe400078e00ff */
[----:B0-----:R-:W-:-:S03]  /*00f0*/  IMAD.WIDE.U32 R4, R9, 0x4, R4 ;  /* 0x0000000409047825 */ /* 0x001fc600078e0004 */
[----:B-1----:R0:W-:Y:S04]  /*0100*/  @!P0 STG.E.STRONG.SYS desc[UR36][R2.64], R7 ;  /* 0x0000000702008986 */ /* 0x0021e8000c115924 */
.L_x_1:
[----:B------:R-:W2:Y:S01]  /*0110*/  LDG.E.STRONG.SYS R0, desc[UR36][R4.64] ;  /* 0x0000002404007981 */ /* 0x000ea2000c1f5900 */
[----:B------:R-:W-:Y:S05]  /*0120*/  YIELD ;  /* 0x0000000000007946 */ /* 0x000fea0003800000 */
[----:B--2---:R-:W-:-:S13]  /*0130*/  ISETP.NE.AND P1, PT, R0, 0x1, PT ;  /* 0x000000010000780c */ /* 0x004fda0003f25270 */
[----:B------:R-:W-:Y:S05]  /*0140*/  @P1 BRA `(.L_x_1) ;  /* 0xfffffffc00f01947 */ /* 0x000fea000383ffff */
[----:B------:R-:W-:Y:S05]  /*0150*/  WARPSYNC.ALL ;  /* 0x0000000000007948 */ /* 0x000fea0003800000 */
[----:B------:R-:W-:Y:S06]  /*0160*/  BAR.SYNC.DEFER_BLOCKING 0x0 ;  /* 0x0000000000007b1d */ /* 0x000fec0000010000 */
[----:B------:R-:W-:Y:S05]  /*0170*/  @P0 EXIT ;  /* 0x000000000000094d */ /* 0x000fea0003800000 */
[----:B------:R-:W-:Y:S01]  /*0180*/  MOV R0, 0x0 ;  /* 0x0000000000007802 */ /* 0x000fe20000000f00 */
[----:B------:R-:W1:Y:S01]  /*0190*/  LDCU.64 UR4, c[0x4][0x8] ;  /* 0x01000100ff0477ac */ /* 0x000e620008000a00 */
[----:B0-----:R-:W-:Y:S02]  /*01a0*/  CS2R R6, SRZ ;  /* 0x0000000000067805 */ /* 0x001fe4000001ff00 */
[----:B------:R0:W2:Y:S01]  /*01b0*/  LDC.64 R2, c[0x4][R0] ;  /* 0x0100000000027b82 */ /* 0x0000a20000000a00 */
[----:B-1----:R-:W-:Y:S02]  /*01c0*/  IMAD.U32 R4, RZ, RZ, UR4 ;  /* 0x00000004ff047e24 */ /* 0x002fe4000f8e00ff */
[----:B0-----:R-:W-:-:S07]  /*01d0*/  IMAD.U32 R5, RZ, RZ, UR5 ;  /* 0x00000005ff057e24 */ /* 0x001fce000f8e00ff */
[----:B------:R-:W-:-:S07]  /*01e0*/  LEPC R20, `(.L_x_2) ;  /* 0x000000001014794e */ /* 0x000fce0000000000 */
[----:B--2---:R-:W-:Y:S05]  /*01f0*/  CALL.ABS.NOINC R2 ;  /* 0x0000000002007343 */ /* 0x004fea0003c00000 */
.L_x_2:
[----:B------:R-:W-:Y:S05]  /*0200*/  EXIT ;  /* 0x000000000000794d */ /* 0x000fea0003800000 */
.L_x_0:
[----:B------:R-:W-:-:S13]  /*0210*/  ISETP.NE.AND P0, PT, R9, RZ, PT ;  /* 0x000000ff0900720c */ /* 0x000fda0003f05270 */
[----:B------:R-:W-:Y:S05]  /*0220*/  @P0 BRA `(.L_x_3) ;  /* 0x0000000000440947 */ /* 0x000fea0003800000 */
[----:B------:R-:W-:Y:S01]  /*0230*/  IMAD.MOV.U32 R3, RZ, RZ, RZ ;  /* 0x000000ffff037224 */ /* 0x000fe200078e00ff */
[----:B------:R-:W-:Y:S01]  /*0240*/  MOV R0, 0x0 ;  /* 0x0000000000007802 */ /* 0x000fe20000000f00 */
[----:B------:R-:W0:Y:S03]  /*0250*/  LDCU.64 UR4, c[0x4][0x10] ;  /* 0x01000200ff0477ac */ /* 0x000e260008000a00 */
[----:B------:R1:W-:Y:S01]  /*0260*/  STL.64 [R1], R2 ;  /* 0x0000000201007387 */ /* 0x0003e20000100a00 */
[----:B------:R1:W2:Y:S01]  /*0270*/  LDC.64 R8, c[0x4][R0] ;  /* 0x0100000000087b82 */ /* 0x0002a20000000a00 */
[----:B0-----:R-:W-:Y:S02]  /*0280*/  IMAD.U32 R4, RZ, RZ, UR4 ;  /* 0x00000004ff047e24 */ /* 0x001fe4000f8e00ff */
[----:B-1----:R-:W-:-:S07]  /*0290*/  IMAD.U32 R5, RZ, RZ, UR5 ;  /* 0x00000005ff057e24 */ /* 0x002fce000f8e00ff */
[----:B------:R-:W-:-:S07]  /*02a0*/  LEPC R20, `(.L_x_4) ;  /* 0x000000001014794e */ /* 0x000fce0000000000 */
[----:B--2---:R-:W-:Y:S05]  /*02b0*/  CALL.ABS.NOINC R8 ;  /* 0x0000000008007343 */ /* 0x004fea0003c00000 */
.L_x_4:
[----:B------:R-:W0:Y:S01]  /*02c0*/  LDC.64 R4, c[0x0][0x380] ;  /* 0x0000e000ff047b82 */ /* 0x000e220000000a00 */
[----:B------:R-:W-:Y:S02]  /*02d0*/  IMAD.MOV.U32 R7, RZ, RZ, 0x1 ;  /* 0x00000001ff077424 */ /* 0x000fe400078e00ff */
[----:B0-----:R-:W-:-:S05]  /*02e0*/  IMAD.WIDE.U32 R2, R2, 0x4, R4 ;  /* 0x0000000402027825 */ /* 0x001fca00078e0004 */
[----:B------:R0:W-:Y:S02]  /*02f0*/  STG.E.STRONG.SYS desc[UR36][R2.64], R7 ;  /* 0x0000000702007986 */ /* 0x0001e4000c115924 */
.L_x_5:
[----:B------:R-:W2:Y:S01]  /*0300*/  LDG.E.STRONG.SYS R0, desc[UR36][R2.64] ;  /* 0x0000002402007981 */ /* 0x000ea2000c1f5900 */
[----:B------:R-:W-:Y:S05]  /*0310*/  YIELD ;  /* 0x0000000000007946 */ /* 0x000fea0003800000 */
[----:B--2---:R-:W-:-:S13]  /*0320*/  ISETP.NE.AND P0, PT, R0, RZ, PT ;  /* 0x000000ff0000720c */ /* 0x004fda0003f05270 */
[----:B------:R-:W-:Y:S05]  /*0330*/  @P0 BRA `(.L_x_5) ;  /* 0xfffffffc00f00947 */ /* 0x000fea000383ffff */
.L_x_3:
[----:B------:R-:W-:Y:S05]  /*0340*/  WARPSYNC.ALL ;  /* 0x0000000000007948 */ /* 0x000fea0003800000 */
[----:B------:R-:W-:Y:S06]  /*0350*/  BAR.SYNC.DEFER_BLOCKING 0x0 ;  /* 0x0000000000007b1d */ /* 0x000fec0000010000 */
[----:B------:R-:W-:Y:S05]  /*0360*/  EXIT ;  /* 0x000000000000794d */ /* 0x000fea0003800000 */
.L_x_6:
[----:B------:R-:W-:-:S00]  /*0370*/  BRA `(.L_x_6) ;  /* 0xfffffffc00fc7947 */ /* 0x000fc0000383ffff */
[----:B------:R-:W-:-:S00]  /*0380*/  NOP ;  /* 0x0000000000007918 */ /* 0x000fc00000000000 */
[----:B------:R-:W-:-:S00]  /*0390*/  NOP ;  /* 0x0000000000007918 */ /* 0x000fc00000000000 */
[----:B------:R-:W-:-:S00]  /*03a0*/  NOP ;  /* 0x0000000000007918 */ /* 0x000fc00000000000 */
[----:B------:R-:W-:-:S00]  /*03b0*/  NOP ;  /* 0x0000000000007918 */ /* 0x000fc00000000000 */
[----:B------:R-:W-:-:S00]  /*03c0*/  NOP ;  /* 0x0000000000007918 */ /* 0x000fc00000000000 */
[----:B------:R-:W-:-:S00]  /*03d0*/  NOP ;  /* 0x0000000000007918 */ /* 0x000fc00000000000 */
[----:B------:R-:W-:-:S00]  /*03e0*/  NOP ;  /* 0x0000000000007918 */ /* 0x000fc00000000000 */
[----:B------:R-:W-:-:S00]  /*03f0*/  NOP ;  /* 0x0000000000007918 */ /* 0x000fc00000000000 */
.L_x_7:


//--------------------- .nv.global.init           --------------------------
	.section	.nv.global.init,"aw",@progbits
.nv.global.init:
	.type		$str,@object
	.size		$str,($str$1 - $str)
$str:
        /*0000*/ 	.byte	0x41, 0x6c, 0x6c, 0x20, 0x64, 0x6f, 0x6e, 0x65, 0x0a, 0x00
	.type		$str$1,@object
	.size		$str$1,(.L_1 - $str$1)
$str$1:
        /*000a*/ 	.byte	0x62, 0x6c, 0x6f, 0x63, 0x6b, 0x20, 0x25, 0x64, 0x2c, 0x20, 0x74, 0x68, 0x72, 0x65, 0x61, 0x64
        /*001a*/ 	.byte	0x20, 0x25, 0x64, 0x20, 0x63, 0x68, 0x65, 0x63, 0x6b, 0x65, 0x64, 0x20, 0x69, 0x6e, 0x21, 0x21
        /*002a*/ 	.byte	0x0a, 0x0a, 0x00
.L_1:


//--------------------- .nv.shared.reserved.0     --------------------------
	.section	.nv.shared.reserved.0,"aw",@nobits
	.weak		__nv_reservedSMEM_offset_0_alias
	.size		__nv_reservedSMEM_offset_0_alias, 0, 64
	.other		__nv_reservedSMEM_offset_0_alias,@"STO_CUDA_RESERVED_SHARED STV_DEFAULT"
__nv_reservedSMEM_offset_0_alias:
	.zero		0
	.zero		64


//--------------------- .nv.constant0._Z14inter_blk_syncPVi --------------------------
	.section	.nv.constant0._Z14inter_blk_syncPVi,"a",@progbits
	.sectionflags	@""
	.align	4
.nv.constant0._Z14inter_blk_syncPVi:
	.zero		904


//--------------------- SYMBOLS --------------------------

	.type		.nv.reservedSmem.offset0,@object
	.size		.nv.reservedSmem.offset0,0x4
	.type		vprintf,@function
